//
// Generated by NVIDIA NVVM Compiler
//
// Compiler Build ID: CL-36424714
// Cuda compilation tools, release 13.0, V13.0.88
// Based on NVVM 20.0.0
//

.version 9.0
.target sm_100
.address_size 64

	// .globl	_Z12mandelKernelPiffffii

.visible .entry _Z12mandelKernelPiffffii(
	.param .u64 .ptr .align 1 _Z12mandelKernelPiffffii_param_0,
	.param .f32 _Z12mandelKernelPiffffii_param_1,
	.param .f32 _Z12mandelKernelPiffffii_param_2,
	.param .f32 _Z12mandelKernelPiffffii_param_3,
	.param .f32 _Z12mandelKernelPiffffii_param_4,
	.param .u32 _Z12mandelKernelPiffffii_param_5,
	.param .u32 _Z12mandelKernelPiffffii_param_6
)
{
	.reg .pred 	%p<5>;
	.reg .b32 	%r<20>;
	.reg .b32 	%f<22>;
	.reg .b64 	%rd<7>;

	ld.param.u64 	%rd2, [_Z12mandelKernelPiffffii_param_0];
	ld.param.f32 	%f9, [_Z12mandelKernelPiffffii_param_1];
	ld.param.f32 	%f10, [_Z12mandelKernelPiffffii_param_2];
	ld.param.f32 	%f11, [_Z12mandelKernelPiffffii_param_3];
	ld.param.f32 	%f12, [_Z12mandelKernelPiffffii_param_4];
	ld.param.u32 	%r6, [_Z12mandelKernelPiffffii_param_5];
	ld.param.u32 	%r7, [_Z12mandelKernelPiffffii_param_6];
	cvta.to.global.u64 	%rd1, %rd2;
	mov.u32 	%r8, %ctaid.x;
	mov.u32 	%r9, %ntid.x;
	mov.u32 	%r10, %tid.x;
	mad.lo.s32 	%r1, %r8, %r9, %r10;
	mov.u32 	%r11, %ctaid.y;
	mov.u32 	%r12, %ntid.y;
	mov.u32 	%r13, %tid.y;
	mad.lo.s32 	%r2, %r11, %r12, %r13;
	cvt.rn.f32.s32 	%f13, %r1;
	fma.rn.f32 	%f1, %f11, %f13, %f9;
	cvt.rn.f32.u32 	%f14, %r2;
	fma.rn.f32 	%f2, %f12, %f14, %f10;
	mul.f32 	%f15, %f2, %f2;
	fma.rn.f32 	%f16, %f1, %f1, %f15;
	setp.le.f32 	%p1, %f16, 0f3D800000;
	@%p1 bra 	$L__BB0_7;
	setp.lt.s32 	%p2, %r7, 1;
	mov.b32 	%r19, 0;
	@%p2 bra 	$L__BB0_5;
	mov.b32 	%r18, 0;
	mov.f32 	%f20, %f2;
	mov.f32 	%f21, %f1;
$L__BB0_3:
	mul.f32 	%f5, %f21, %f21;
	mul.f32 	%f6, %f20, %f20;
	add.f32 	%f17, %f5, %f6;
	setp.gt.f32 	%p3, %f17, 0f40800000;
	mov.u32 	%r19, %r18;
	@%p3 bra 	$L__BB0_5;
	sub.f32 	%f18, %f5, %f6;
	add.f32 	%f19, %f21, %f21;
	add.f32 	%f21, %f1, %f18;
	fma.rn.f32 	%f20, %f19, %f20, %f2;
	add.s32 	%r18, %r18, 1;
	setp.ne.s32 	%p4, %r18, %r7;
	mov.u32 	%r19, %r7;
	@%p4 bra 	$L__BB0_3;
$L__BB0_5:
	mad.lo.s32 	%r17, %r6, %r2, %r1;
	mul.wide.s32 	%rd5, %r17, 4;
	add.s64 	%rd6, %rd1, %rd5;
	st.global.u32 	[%rd6], %r19;
$L__BB0_6:
	ret;
$L__BB0_7:
	mad.lo.s32 	%r14, %r6, %r2, %r1;
	mul.wide.s32 	%rd3, %r14, 4;
	add.s64 	%rd4, %rd1, %rd3;
	st.global.u32 	[%rd4], %r7;
	bra.uni 	$L__BB0_6;

}


// ===== COMPILED SASS (sm_100) =====

	.target	sm_100

	.elftype	@"ET_EXEC"


//--------------------- .note.nv.tkinfo           --------------------------
	.section	.note.nv.tkinfo,"",@"SHT_NOTE"
	.sectionflags	@"SHF_NOTE_NV_TKINFO"
	.tkinfo
        /*0018*/ 	.word	0x00000002
        /*0030*/ 	.string	""
        /*0030*/ 	.string	"ptxas"
        /*0030*/ 	.string	"Cuda compilation tools, release 13.0, V13.0.88"
        /*0030*/ 	.string	"Build cuda_13.0.r13.0/compiler.36424714_0"
        /*0030*/ 	.string	"-arch sm_100 -m 64 "



//--------------------- .note.nv.cuinfo           --------------------------
	.section	.note.nv.cuinfo,"",@"SHT_NOTE"
	.sectionflags	@"SHF_NOTE_NV_CUINFO"
        /*0018*/ 	.short	0x0002
        /*001a*/ 	.short	0x0064
        /*001c*/ 	.short	0x0082
	.zero		2


//--------------------- .nv.info                  --------------------------
	.section	.nv.info,"",@"SHT_CUDA_INFO"
	.align	4


	//----- nvinfo : EIATTR_REGCOUNT
	.align		4
        /*0000*/ 	.byte	0x04, 0x2f
        /*0002*/ 	.short	(.L_1 - .L_0)
	.align		4
.L_0:
        /*0004*/ 	.word	index@(_Z12mandelKernelPiffffii)
        /*0008*/ 	.word	0x00000010


	//----- nvinfo : EIATTR_FRAME_SIZE
	.align		4
.L_1:
        /*000c*/ 	.byte	0x04, 0x11
        /*000e*/ 	.short	(.L_3 - .L_2)
	.align		4
.L_2:
        /*0010*/ 	.word	index@(_Z12mandelKernelPiffffii)
        /*0014*/ 	.word	0x00000000


	//----- nvinfo : EIATTR_MIN_STACK_SIZE
	.align		4
.L_3:
        /*0018*/ 	.byte	0x04, 0x12
        /*001a*/ 	.short	(.L_5 - .L_4)
	.align		4
.L_4:
        /*001c*/ 	.word	index@(_Z12mandelKernelPiffffii)
        /*0020*/ 	.word	0x00000000
.L_5:


//--------------------- .nv.compat                --------------------------
	.section	.nv.compat,"",@"SHT_CUDA_COMPAT_INFO"
	.align	4
        /*0000*/ 	.byte	0x02, 0x09, 0x00, 0x00, 0x02, 0x02, 0x01, 0x00, 0x02, 0x05, 0x05, 0x00, 0x03, 0x07, 0x01, 0x01
        /*0010*/ 	.byte	0x02, 0x03, 0x00, 0x00, 0x02, 0x06, 0x01, 0x00, 0x04, 0x0b, 0x08, 0x00, 0x01, 0x00, 0x00, 0x00
        /*0020*/ 	.byte	0x00, 0x00, 0x00, 0x00


//--------------------- .nv.info._Z12mandelKernelPiffffii --------------------------
	.section	.nv.info._Z12mandelKernelPiffffii,"",@"SHT_CUDA_INFO"
	.sectionflags	@""
	.align	4


	//----- nvinfo : EIATTR_CUDA_API_VERSION
	.align		4
        /*0000*/ 	.byte	0x04, 0x37
        /*0002*/ 	.short	(.L_7 - .L_6)
.L_6:
        /*0004*/ 	.word	0x00000082


	//----- nvinfo : EIATTR_KPARAM_INFO
	.align		4
.L_7:
        /*0008*/ 	.byte	0x04, 0x17
        /*000a*/ 	.short	(.L_9 - .L_8)
.L_8:
        /*000c*/ 	.word	0x00000000
        /*0010*/ 	.short	0x0006
        /*0012*/ 	.short	0x001c
        /*0014*/ 	.byte	0x00, 0xf0, 0x11, 0x00


	//----- nvinfo : EIATTR_KPARAM_INFO
	.align		4
.L_9:
        /*0018*/ 	.byte	0x04, 0x17
        /*001a*/ 	.short	(.L_11 - .L_10)
.L_10:
        /*001c*/ 	.word	0x00000000
        /*0020*/ 	.short	0x0005
        /*0022*/ 	.short	0x0018
        /*0024*/ 	.byte	0x00, 0xf0, 0x11, 0x00


	//----- nvinfo : EIATTR_KPARAM_INFO
	.align		4
.L_11:
        /*0028*/ 	.byte	0x04, 0x17
        /*002a*/ 	.short	(.L_13 - .L_12)
.L_12:
        /*002c*/ 	.word	0x00000000
        /*0030*/ 	.short	0x0004
        /*0032*/ 	.short	0x0014
        /*0034*/ 	.byte	0x00, 0xf0, 0x11, 0x00


	//----- nvinfo : EIATTR_KPARAM_INFO
	.align		4
.L_13:
        /*0038*/ 	.byte	0x04, 0x17
        /*003a*/ 	.short	(.L_15 - .L_14)
.L_14:
        /*003c*/ 	.word	0x00000000
        /*0040*/ 	.short	0x0003
        /*0042*/ 	.short	0x0010
        /*0044*/ 	.byte	0x00, 0xf0, 0x11, 0x00


	//----- nvinfo : EIATTR_KPARAM_INFO
	.align		4
.L_15:
        /*0048*/ 	.byte	0x04, 0x17
        /*004a*/ 	.short	(.L_17 - .L_16)
.L_16:
        /*004c*/ 	.word	0x00000000
        /*0050*/ 	.short	0x0002
        /*0052*/ 	.short	0x000c
        /*0054*/ 	.byte	0x00, 0xf0, 0x11, 0x00


	//----- nvinfo : EIATTR_KPARAM_INFO
	.align		4
.L_17:
        /*0058*/ 	.byte	0x04, 0x17
        /*005a*/ 	.short	(.L_19 - .L_18)
.L_18:
        /*005c*/ 	.word	0x00000000
        /*0060*/ 	.short	0x0001
        /*0062*/ 	.short	0x0008
        /*0064*/ 	.byte	0x00, 0xf0, 0x11, 0x00


	//----- nvinfo : EIATTR_KPARAM_INFO
	.align		4
.L_19:
        /*0068*/ 	.byte	0x04, 0x17
        /*006a*/ 	.short	(.L_21 - .L_20)
.L_20:
        /*006c*/ 	.word	0x00000000
        /*0070*/ 	.short	0x0000
        /*0072*/ 	.short	0x0000
        /*0074*/ 	.byte	0x00, 0xf5, 0x21, 0x00


	//----- nvinfo : EIATTR_SPARSE_MMA_MASK
	.align		4
.L_21:
        /*0078*/ 	.byte	0x03, 0x50
        /*007a*/ 	.short	0x0000


	//----- nvinfo : EIATTR_MAXREG_COUNT
	.align		4
        /*007c*/ 	.byte	0x03, 0x1b
        /*007e*/ 	.short	0x00ff


	//----- nvinfo : EIATTR_MERCURY_ISA_VERSION
	.align		4
        /*0080*/ 	.byte	0x03, 0x5f
        /*0082*/ 	.short	0x0101


	//----- nvinfo : EIATTR_VRC_CTA_INIT_COUNT
	.align		4
        /*0084*/ 	.byte	0x02, 0x4a
	.zero		1
	.zero		1


	//----- nvinfo : EIATTR_EXIT_INSTR_OFFSETS
	.align		4
        /*0088*/ 	.byte	0x04, 0x1c
        /*008a*/ 	.short	(.L_23 - .L_22)


	//   ....[0]....
.L_22:
        /*008c*/ 	.word	0x00000310


	//   ....[1]....
        /*0090*/ 	.word	0x00000370


	//----- nvinfo : EIATTR_CRS_STACK_SIZE
	.align		4
.L_23:
        /*0094*/ 	.byte	0x04, 0x1e
        /*0096*/ 	.short	(.L_25 - .L_24)
.L_24:
        /*0098*/ 	.word	0x00000000


	//----- nvinfo : EIATTR_CBANK_PARAM_SIZE
	.align		4
.L_25:
        /*009c*/ 	.byte	0x03, 0x19
        /*009e*/ 	.short	0x0020


	//----- nvinfo : EIATTR_PARAM_CBANK
	.align		4
        /*00a0*/ 	.byte	0x04, 0x0a
        /*00a2*/ 	.short	(.L_27 - .L_26)
	.align		4
.L_26:
        /*00a4*/ 	.word	index@(.nv.constant0._Z12mandelKernelPiffffii)
        /*00a8*/ 	.short	0x0380
        /*00aa*/ 	.short	0x0020


	//----- nvinfo : EIATTR_SW_WAR
	.align		4
.L_27:
        /*00ac*/ 	.byte	0x04, 0x36
        /*00ae*/ 	.short	(.L_29 - .L_28)
.L_28:
        /*00b0*/ 	.word	0x00000008
.L_29:


//--------------------- .nv.callgraph             --------------------------
	.section	.nv.callgraph,"",@"SHT_CUDA_CALLGRAPH"
	.align	4
	.sectionentsize	8
	.align		4
        /*0000*/ 	.word	0x00000000
	.align		4
        /*0004*/ 	.word	0xffffffff
	.align		4
        /*0008*/ 	.word	0x00000000
	.align		4
        /*000c*/ 	.word	0xfffffffe
	.align		4
        /*0010*/ 	.word	0x00000000
	.align		4
        /*0014*/ 	.word	0xfffffffd
	.align		4
        /*0018*/ 	.word	0x00000000
	.align		4
        /*001c*/ 	.word	0xfffffffc


//--------------------- .text._Z12mandelKernelPiffffii --------------------------
	.section	.text._Z12mandelKernelPiffffii,"ax",@progbits
	.align	128
        .global         _Z12mandelKernelPiffffii
        .type           _Z12mandelKernelPiffffii,@function
        .size           _Z12mandelKernelPiffffii,(.L_x_5 - _Z12mandelKernelPiffffii)
        .other          _Z12mandelKernelPiffffii,@"STO_CUDA_ENTRY STV_DEFAULT"
_Z12mandelKernelPiffffii:
.text._Z12mandelKernelPiffffii:
[----:B------:R-:W-:Y:S01]  /*0000*/  LDC R1, c[0x0][0x37c] ;  /* 0x0000df00ff017b82 */ /* 0x000fe20000000800 */
[----:B------:R-:W0:Y:S07]  /*0010*/  S2R R3, SR_TID.Y ;  /* 0x0000000000037919 */ /* 0x000e2e0000002200 */
[----:B------:R-:W1:Y:S01]  /*0020*/  LDC R5, c[0x0][0x360] ;  /* 0x0000d800ff057b82 */ /* 0x000e620000000800 */
[----:B------:R-:W2:Y:S01]  /*0030*/  LDCU.64 UR6, c[0x0][0x390] ;  /* 0x00007200ff0677ac */ /* 0x000ea20008000a00 */
[----:B------:R-:W1:Y:S06]  /*0040*/  S2R R2, SR_TID.X ;  /* 0x0000000000027919 */ /* 0x000e6c0000002100 */
[----:B------:R-:W0:Y:S08]  /*0050*/  S2UR UR5, SR_CTAID.Y ;  /* 0x00000000000579c3 */ /* 0x000e300000002600 */
[----:B------:R-:W0:Y:S08]  /*0060*/  LDC R0, c[0x0][0x364] ;  /* 0x0000d900ff007b82 */ /* 0x000e300000000800 */
[----:B------:R-:W1:Y:S08]  /*0070*/  S2UR UR4, SR_CTAID.X ;  /* 0x00000000000479c3 */ /* 0x000e700000002500 */
[----:B------:R-:W2:Y:S01]  /*0080*/  LDC.64 R6, c[0x0][0x388] ;  /* 0x0000e200ff067b82 */ /* 0x000ea20000000a00 */
[----:B0-----:R-:W-:-:S02]  /*0090*/  IMAD R0, R0, UR5, R3 ;  /* 0x0000000500007c24 */ /* 0x001fc4000f8e0203 */
[----:B-1----:R-:W-:-:S03]  /*00a0*/  IMAD R5, R5, UR4, R2 ;  /* 0x0000000405057c24 */ /* 0x002fc6000f8e0202 */
[----:B------:R-:W-:Y:S01]  /*00b0*/  I2FP.F32.U32 R2, R0 ;  /* 0x0000000000027245 */ /* 0x000fe20000201000 */
[----:B------:R-:W0:Y:S01]  /*00c0*/  LDCU.64 UR4, c[0x0][0x358] ;  /* 0x00006b00ff0477ac */ /* 0x000e220008000a00 */
[----:B------:R-:W-:-:S03]  /*00d0*/  I2FP.F32.S32 R3, R5 ;  /* 0x0000000500037245 */ /* 0x000fc60000201400 */
[----:B--2---:R-:W-:Y:S01]  /*00e0*/  FFMA R2, R2, UR7, R7 ;  /* 0x0000000702027c23 */ /* 0x004fe20008000007 */
[----:B------:R-:W1:Y:S01]  /*00f0*/  LDCU UR7, c[0x0][0x39c] ;  /* 0x00007380ff0777ac */ /* 0x000e620008000800 */
[----:B------:R-:W-:Y:S02]  /*0100*/  FFMA R3, R3, UR6, R6 ;  /* 0x0000000603037c23 */ /* 0x000fe40008000006 */
[----:B------:R-:W-:-:S04]  /*0110*/  FMUL R4, R2, R2 ;  /* 0x0000000202047220 */ /* 0x000fc80000400000 */
[----:B------:R-:W-:-:S05]  /*0120*/  FFMA R4, R3, R3, R4 ;  /* 0x0000000303047223 */ /* 0x000fca0000000004 */
[----:B------:R-:W-:-:S13]  /*0130*/  FSETP.GTU.AND P0, PT, R4, 0.0625, PT ;  /* 0x3d8000000400780b */ /* 0x000fda0003f0c000 */
[----:B01----:R-:W-:Y:S05]  /*0140*/  @!P0 BRA `(.L_x_0) ;  /* 0x0000000000748947 */ /* 0x003fea0003800000 */
[----:B------:R-:W0:Y:S01]  /*0150*/  LDCU UR6, c[0x0][0x39c] ;  /* 0x00007380ff0677ac */ /* 0x000e220008000800 */
[----:B------:R-:W-:Y:S01]  /*0160*/  HFMA2 R7, -RZ, RZ, 0, 0 ;  /* 0x00000000ff077431 */ /* 0x000fe200000001ff */
[----:B0-----:R-:W-:-:S09]  /*0170*/  UISETP.GE.AND UP0, UPT, UR6, 0x1, UPT ;  /* 0x000000010600788c */ /* 0x001fd2000bf06270 */
[----:B------:R-:W-:Y:S05]  /*0180*/  BRA.U !UP0, `(.L_x_1) ;  /* 0x00000001084c7547 */ /* 0x000fea000b800000 */
[----:B------:R-:W0:Y:S01]  /*0190*/  LDC R8, c[0x0][0x39c] ;  /* 0x0000e700ff087b82 */ /* 0x000e220000000800 */
[----:B------:R-:W-:Y:S01]  /*01a0*/  BSSY.RECONVERGENT B0, `(.L_x_1) ;  /* 0x0000011000007945 */ /* 0x000fe20003800200 */
[----:B------:R-:W-:Y:S02]  /*01b0*/  MOV R7, RZ ;  /* 0x000000ff00077202 */ /* 0x000fe40000000f00 */
[----:B------:R-:W-:Y:S02]  /*01c0*/  MOV R9, R2 ;  /* 0x0000000200097202 */ /* 0x000fe40000000f00 */
[----:B------:R-:W-:-:S07]  /*01d0*/  MOV R4, R3 ;  /* 0x0000000300047202 */ /* 0x000fce0000000f00 */
.L_x_3:
[----:B------:R-:W-:Y:S01]  /*01e0*/  FMUL R6, R4, R4 ;  /* 0x0000000404067220 */ /* 0x000fe20000400000 */
[----:B------:R-:W-:-:S04]  /*01f0*/  FMUL R13, R9, R9 ;  /* 0x00000009090d7220 */ /* 0x000fc80000400000 */
[----:B------:R-:W-:-:S05]  /*0200*/  FADD R10, R6, R13 ;  /* 0x0000000d060a7221 */ /* 0x000fca0000000000 */
[----:B------:R-:W-:-:S13]  /*0210*/  FSETP.GT.AND P0, PT, R10, 4, PT ;  /* 0x408000000a00780b */ /* 0x000fda0003f04000 */
[----:B------:R-:W-:Y:S05]  /*0220*/  @P0 BRA `(.L_x_2) ;  /* 0x0000000000200947 */ /* 0x000fea0003800000 */
[----:B------:R-:W-:Y:S01]  /*0230*/  IADD3 R7, PT, PT, R7, 0x1, RZ ;  /* 0x0000000107077810 */ /* 0x000fe20007ffe0ff */
[----:B------:R-:W-:Y:S01]  /*0240*/  FADD R11, R4, R4 ;  /* 0x00000004040b7221 */ /* 0x000fe20000000000 */
[----:B------:R-:W-:Y:S02]  /*0250*/  FADD R4, R6, -R13 ;  /* 0x8000000d06047221 */ /* 0x000fe40000000000 */
[----:B------:R-:W-:Y:S01]  /*0260*/  ISETP.NE.AND P0, PT, R7, UR7, PT ;  /* 0x0000000707007c0c */ /* 0x000fe2000bf05270 */
[----:B------:R-:W-:Y:S01]  /*0270*/  FFMA R9, R11, R9, R2 ;  /* 0x000000090b097223 */ /* 0x000fe20000000002 */
[----:B------:R-:W-:-:S11]  /*0280*/  FADD R4, R3, R4 ;  /* 0x0000000403047221 */ /* 0x000fd60000000000 */
[----:B------:R-:W-:Y:S05]  /*0290*/  @P0 BRA `(.L_x_3) ;  /* 0xfffffffc00d00947 */ /* 0x000fea000383ffff */
[----:B0-----:R-:W-:-:S07]  /*02a0*/  MOV R7, R8 ;  /* 0x0000000800077202 */ /* 0x001fce0000000f00 */
.L_x_2:
[----:B------:R-:W-:Y:S05]  /*02b0*/  BSYNC.RECONVERGENT B0 ;  /* 0x0000000000007941 */ /* 0x000fea0003800200 */
.L_x_1:
[----:B------:R-:W1:Y:S01]  /*02c0*/  LDC.64 R2, c[0x0][0x380] ;  /* 0x0000e000ff027b82 */ /* 0x000e620000000a00 */
[----:B------:R-:W2:Y:S02]  /*02d0*/  LDCU UR6, c[0x0][0x398] ;  /* 0x00007300ff0677ac */ /* 0x000ea40008000800 */
[----:B--2---:R-:W-:-:S04]  /*02e0*/  IMAD R5, R0, UR6, R5 ;  /* 0x0000000600057c24 */ /* 0x004fc8000f8e0205 */
[----:B-1----:R-:W-:-:S05]  /*02f0*/  IMAD.WIDE R2, R5, 0x4, R2 ;  /* 0x0000000405027825 */ /* 0x002fca00078e0202 */
[----:B------:R-:W-:Y:S01]  /*0300*/  STG.E desc[UR4][R2.64], R7 ;  /* 0x0000000702007986 */ /* 0x000fe2000c101904 */
[----:B------:R-:W-:Y:S05]  /*0310*/  EXIT ;  /* 0x000000000000794d */ /* 0x000fea0003800000 */
.L_x_0:
[----:B------:R-:W0:Y:S08]  /*0320*/  LDC.64 R6, c[0x0][0x398] ;  /* 0x0000e600ff067b82 */ /* 0x000e300000000a00 */
[----:B------:R-:W1:Y:S01]  /*0330*/  LDC.64 R2, c[0x0][0x380] ;  /* 0x0000e000ff027b82 */ /* 0x000e620000000a00 */
[----:B0-----:R-:W-:-:S04]  /*0340*/  IMAD R5, R0, R6, R5 ;  /* 0x0000000600057224 */ /* 0x001fc800078e0205 */
[----:B-1----:R-:W-:-:S05]  /*0350*/  IMAD.WIDE R2, R5, 0x4, R2 ;  /* 0x0000000405027825 */ /* 0x002fca00078e0202 */
[----:B------:R-:W-:Y:S01]  /*0360*/  STG.E desc[UR4][R2.64], R7 ;  /* 0x0000000702007986 */ /* 0x000fe2000c101904 */
[----:B------:R-:W-:Y:S05]  /*0370*/  EXIT ;  /* 0x000000000000794d */ /* 0x000fea0003800000 */
.L_x_4:
[----:B------:R-:W-:-:S00]  /*0380*/  BRA `(.L_x_4) ;  /* 0xfffffffc00fc7947 */ /* 0x000fc0000383ffff */
[----:B------:R-:W-:-:S00]  /*0390*/  NOP ;  /* 0x0000000000007918 */ /* 0x000fc00000000000 */
        /* <DEDUP_REMOVED lines=14> */
.L_x_5:


//--------------------- .nv.shared.reserved.0     --------------------------
	.section	.nv.shared.reserved.0,"aw",@nobits
	.weak		__nv_reservedSMEM_offset_0_alias
	.size		__nv_reservedSMEM_offset_0_alias, 0, 64
	.other		__nv_reservedSMEM_offset_0_alias,@"STO_CUDA_RESERVED_SHARED STV_DEFAULT"
__nv_reservedSMEM_offset_0_alias:
	.zero		0
	.zero		64


//--------------------- .nv.constant0._Z12mandelKernelPiffffii --------------------------
	.section	.nv.constant0._Z12mandelKernelPiffffii,"a",@progbits
	.sectionflags	@""
	.align	4
.nv.constant0._Z12mandelKernelPiffffii:
	.zero		928


//--------------------- SYMBOLS --------------------------

	.type		.nv.reservedSmem.offset0,@object
	.size		.nv.reservedSmem.offset0,0x4
